//
// Generated by NVIDIA NVVM Compiler
//
// Compiler Build ID: CL-36424714
// Cuda compilation tools, release 13.0, V13.0.88
// Based on NVVM 20.0.0
//

.version 9.0
.target sm_100
.address_size 64

	// .globl	_Z15processItemSetsPciPiii
.extern .func  (.param .b32 func_retval0) vprintf
(
	.param .b64 vprintf_param_0,
	.param .b64 vprintf_param_1
)
;
.global .align 1 .b8 $str[19] = {97, 114, 101, 32, 97, 114, 101, 32, 105, 110, 32, 116, 105, 100, 32, 37, 100, 10};
.global .align 1 .b8 $str$1[3] = {37, 100};

.visible .entry _Z15processItemSetsPciPiii(
	.param .u64 .ptr .align 1 _Z15processItemSetsPciPiii_param_0,
	.param .u32 _Z15processItemSetsPciPiii_param_1,
	.param .u64 .ptr .align 1 _Z15processItemSetsPciPiii_param_2,
	.param .u32 _Z15processItemSetsPciPiii_param_3,
	.param .u32 _Z15processItemSetsPciPiii_param_4
)
{
	.local .align 16 .b8 	__local_depot0[144];
	.reg .b64 	%SP;
	.reg .b64 	%SPL;
	.reg .pred 	%p<16>;
	.reg .b16 	%rs<20>;
	.reg .b32 	%r<62>;
	.reg .b64 	%rd<38>;

	mov.u64 	%SPL, __local_depot0;
	cvta.local.u64 	%SP, %SPL;
	ld.param.u64 	%rd12, [_Z15processItemSetsPciPiii_param_0];
	ld.param.u64 	%rd13, [_Z15processItemSetsPciPiii_param_2];
	cvta.to.global.u64 	%rd14, %rd12;
	cvta.to.global.u64 	%rd15, %rd13;
	add.u64 	%rd1, %SPL, 0;
	add.u64 	%rd17, %SP, 128;
	add.u64 	%rd2, %SPL, 128;
	mov.u32 	%r23, %ctaid.x;
	mov.u32 	%r24, %ntid.x;
	mov.u32 	%r25, %tid.x;
	mad.lo.s32 	%r1, %r23, %r24, %r25;
	mul.wide.s32 	%rd18, %r1, 4;
	add.s64 	%rd19, %rd15, %rd18;
	ld.global.s32 	%rd20, [%rd19];
	add.s64 	%rd35, %rd14, %rd20;
	setp.gt.s32 	%p3, %r1, 9;
	@%p3 bra 	$L__BB0_19;
	st.local.u32 	[%rd2], %r1;
	mov.u64 	%rd21, $str;
	cvta.global.u64 	%rd22, %rd21;
	{ // callseq 0, 0
	.param .b64 param0;
	st.param.b64 	[param0], %rd22;
	.param .b64 param1;
	st.param.b64 	[param1], %rd17;
	.param .b32 retval0;
	call.uni (retval0), 
	vprintf, 
	(
	param0, 
	param1
	);
	ld.param.b32 	%r27, [retval0];
	} // callseq 0
	ld.global.u8 	%rs16, [%rd35];
	setp.eq.s16 	%p5, %rs16, 10;
	mov.b32 	%r58, 0;
	mov.pred 	%p15, -1;
	mov.u32 	%r53, %r58;
	@%p5 bra 	$L__BB0_10;
	mov.b16 	%rs17, 0;
	mov.b32 	%r53, 0;
	mov.u32 	%r58, %r53;
$L__BB0_3:
	mov.u64 	%rd4, %rd35;
	setp.eq.s16 	%p6, %rs16, 0;
	@%p6 bra 	$L__BB0_9;
	add.s16 	%rs9, %rs16, -48;
	and.b16  	%rs10, %rs9, 255;
	setp.gt.u16 	%p7, %rs10, 9;
	@%p7 bra 	$L__BB0_6;
	cvt.u32.u16 	%r31, %rs16;
	and.b32  	%r32, %r31, 255;
	mad.lo.s32 	%r33, %r53, 10, %r32;
	add.s32 	%r53, %r33, -48;
	mov.b16 	%rs17, 1;
	bra.uni 	$L__BB0_8;
$L__BB0_6:
	and.b16  	%rs12, %rs17, 255;
	setp.eq.s16 	%p8, %rs12, 0;
	mov.b16 	%rs17, 0;
	@%p8 bra 	$L__BB0_8;
	mul.wide.s32 	%rd24, %r58, 4;
	add.s64 	%rd25, %rd1, %rd24;
	st.local.u32 	[%rd25], %r53;
	add.s32 	%r58, %r58, 1;
	mov.b32 	%r53, 0;
$L__BB0_8:
	add.s64 	%rd35, %rd4, 1;
	ld.global.u8 	%rs16, [%rd4+1];
	setp.ne.s16 	%p9, %rs16, 10;
	@%p9 bra 	$L__BB0_3;
$L__BB0_9:
	and.b16  	%rs15, %rs17, 255;
	setp.eq.s16 	%p15, %rs15, 0;
$L__BB0_10:
	@%p15 bra 	$L__BB0_12;
	add.s32 	%r12, %r58, 1;
	mul.wide.s32 	%rd26, %r58, 4;
	add.s64 	%rd27, %rd1, %rd26;
	st.local.u32 	[%rd27], %r53;
	mov.u32 	%r58, %r12;
$L__BB0_12:
	setp.lt.s32 	%p10, %r58, 1;
	@%p10 bra 	$L__BB0_19;
	and.b32  	%r14, %r58, 3;
	setp.lt.u32 	%p11, %r58, 4;
	mov.b32 	%r60, 0;
	@%p11 bra 	$L__BB0_16;
	and.b32  	%r60, %r58, 2147483644;
	neg.s32 	%r59, %r60;
	add.s64 	%rd36, %rd1, 8;
	mov.u64 	%rd28, $str$1;
$L__BB0_15:
	ld.local.u32 	%r35, [%rd36+-8];
	st.local.u32 	[%rd2], %r35;
	cvta.global.u64 	%rd29, %rd28;
	{ // callseq 1, 0
	.param .b64 param0;
	st.param.b64 	[param0], %rd29;
	.param .b64 param1;
	st.param.b64 	[param1], %rd17;
	.param .b32 retval0;
	call.uni (retval0), 
	vprintf, 
	(
	param0, 
	param1
	);
	ld.param.b32 	%r36, [retval0];
	} // callseq 1
	ld.local.u32 	%r38, [%rd36+-4];
	st.local.u32 	[%rd2], %r38;
	{ // callseq 2, 0
	.param .b64 param0;
	st.param.b64 	[param0], %rd29;
	.param .b64 param1;
	st.param.b64 	[param1], %rd17;
	.param .b32 retval0;
	call.uni (retval0), 
	vprintf, 
	(
	param0, 
	param1
	);
	ld.param.b32 	%r39, [retval0];
	} // callseq 2
	ld.local.u32 	%r41, [%rd36];
	st.local.u32 	[%rd2], %r41;
	{ // callseq 3, 0
	.param .b64 param0;
	st.param.b64 	[param0], %rd29;
	.param .b64 param1;
	st.param.b64 	[param1], %rd17;
	.param .b32 retval0;
	call.uni (retval0), 
	vprintf, 
	(
	param0, 
	param1
	);
	ld.param.b32 	%r42, [retval0];
	} // callseq 3
	ld.local.u32 	%r44, [%rd36+4];
	st.local.u32 	[%rd2], %r44;
	{ // callseq 4, 0
	.param .b64 param0;
	st.param.b64 	[param0], %rd29;
	.param .b64 param1;
	st.param.b64 	[param1], %rd17;
	.param .b32 retval0;
	call.uni (retval0), 
	vprintf, 
	(
	param0, 
	param1
	);
	ld.param.b32 	%r45, [retval0];
	} // callseq 4
	add.s32 	%r59, %r59, 4;
	add.s64 	%rd36, %rd36, 16;
	setp.ne.s32 	%p12, %r59, 0;
	@%p12 bra 	$L__BB0_15;
$L__BB0_16:
	setp.eq.s32 	%p13, %r14, 0;
	@%p13 bra 	$L__BB0_19;
	mul.wide.u32 	%rd31, %r60, 4;
	add.s64 	%rd37, %rd1, %rd31;
	neg.s32 	%r61, %r14;
	mov.u64 	%rd32, $str$1;
$L__BB0_18:
	.pragma "nounroll";
	ld.local.u32 	%r47, [%rd37];
	st.local.u32 	[%rd2], %r47;
	cvta.global.u64 	%rd33, %rd32;
	{ // callseq 5, 0
	.param .b64 param0;
	st.param.b64 	[param0], %rd33;
	.param .b64 param1;
	st.param.b64 	[param1], %rd17;
	.param .b32 retval0;
	call.uni (retval0), 
	vprintf, 
	(
	param0, 
	param1
	);
	ld.param.b32 	%r48, [retval0];
	} // callseq 5
	add.s64 	%rd37, %rd37, 4;
	add.s32 	%r61, %r61, 1;
	setp.ne.s32 	%p14, %r61, 0;
	@%p14 bra 	$L__BB0_18;
$L__BB0_19:
	bar.sync 	0;
	ret;

}


// ===== COMPILED SASS (sm_100) =====

	.target	sm_100

	.elftype	@"ET_EXEC"


//--------------------- .note.nv.tkinfo           --------------------------
	.section	.note.nv.tkinfo,"",@"SHT_NOTE"
	.sectionflags	@"SHF_NOTE_NV_TKINFO"
	.tkinfo
        /*0018*/ 	.word	0x00000002
        /*0030*/ 	.string	""
        /*0030*/ 	.string	"ptxas"
        /*0030*/ 	.string	"Cuda compilation tools, release 13.0, V13.0.88"
        /*0030*/ 	.string	"Build cuda_13.0.r13.0/compiler.36424714_0"
        /*0030*/ 	.string	"-arch sm_100 -m 64 "



//--------------------- .note.nv.cuinfo           --------------------------
	.section	.note.nv.cuinfo,"",@"SHT_NOTE"
	.sectionflags	@"SHF_NOTE_NV_CUINFO"
        /*0018*/ 	.short	0x0002
        /*001a*/ 	.short	0x0064
        /*001c*/ 	.short	0x0082
	.zero		2


//--------------------- .nv.info                  --------------------------
	.section	.nv.info,"",@"SHT_CUDA_INFO"
	.align	4


	//----- nvinfo : EIATTR_REGCOUNT
	.align		4
        /*0000*/ 	.byte	0x04, 0x2f
        /*0002*/ 	.short	(.L_3 - .L_2)
	.align		4
.L_2:
        /*0004*/ 	.word	index@(_Z15processItemSetsPciPiii)
        /*0008*/ 	.word	0x0000001c


	//----- nvinfo : EIATTR_FRAME_SIZE
	.align		4
.L_3:
        /*000c*/ 	.byte	0x04, 0x11
        /*000e*/ 	.short	(.L_5 - .L_4)
	.align		4
.L_4:
        /*0010*/ 	.word	index@(_Z15processItemSetsPciPiii)
        /*0014*/ 	.word	0x00000090


	//----- nvinfo : EIATTR_MIN_STACK_SIZE
	.align		4
.L_5:
        /*0018*/ 	.byte	0x04, 0x12
        /*001a*/ 	.short	(.L_7 - .L_6)
	.align		4
.L_6:
        /*001c*/ 	.word	index@(_Z15processItemSetsPciPiii)
        /*0020*/ 	.word	0x00000090
.L_7:


//--------------------- .nv.compat                --------------------------
	.section	.nv.compat,"",@"SHT_CUDA_COMPAT_INFO"
	.align	4
        /*0000*/ 	.byte	0x02, 0x09, 0x00, 0x00, 0x02, 0x02, 0x01, 0x00, 0x02, 0x05, 0x05, 0x00, 0x03, 0x07, 0x01, 0x01
        /*0010*/ 	.byte	0x02, 0x03, 0x00, 0x00, 0x02, 0x06, 0x01, 0x00, 0x04, 0x0b, 0x08, 0x00, 0x09, 0x00, 0x00, 0x00
        /*0020*/ 	.byte	0x00, 0x00, 0x00, 0x00


//--------------------- .nv.info._Z15processItemSetsPciPiii --------------------------
	.section	.nv.info._Z15processItemSetsPciPiii,"",@"SHT_CUDA_INFO"
	.sectionflags	@""
	.align	4


	//----- nvinfo : EIATTR_CUDA_API_VERSION
	.align		4
        /*0000*/ 	.byte	0x04, 0x37
        /*0002*/ 	.short	(.L_9 - .L_8)
.L_8:
        /*0004*/ 	.word	0x00000082


	//----- nvinfo : EIATTR_KPARAM_INFO
	.align		4
.L_9:
        /*0008*/ 	.byte	0x04, 0x17
        /*000a*/ 	.short	(.L_11 - .L_10)
.L_10:
        /*000c*/ 	.word	0x00000000
        /*0010*/ 	.short	0x0004
        /*0012*/ 	.short	0x001c
        /*0014*/ 	.byte	0x00, 0xf0, 0x11, 0x00


	//----- nvinfo : EIATTR_KPARAM_INFO
	.align		4
.L_11:
        /*0018*/ 	.byte	0x04, 0x17
        /*001a*/ 	.short	(.L_13 - .L_12)
.L_12:
        /*001c*/ 	.word	0x00000000
        /*0020*/ 	.short	0x0003
        /*0022*/ 	.short	0x0018
        /*0024*/ 	.byte	0x00, 0xf0, 0x11, 0x00


	//----- nvinfo : EIATTR_KPARAM_INFO
	.align		4
.L_13:
        /*0028*/ 	.byte	0x04, 0x17
        /*002a*/ 	.short	(.L_15 - .L_14)
.L_14:
        /*002c*/ 	.word	0x00000000
        /*0030*/ 	.short	0x0002
        /*0032*/ 	.short	0x0010
        /*0034*/ 	.byte	0x00, 0xf5, 0x21, 0x00


	//----- nvinfo : EIATTR_KPARAM_INFO
	.align		4
.L_15:
        /*0038*/ 	.byte	0x04, 0x17
        /*003a*/ 	.short	(.L_17 - .L_16)
.L_16:
        /*003c*/ 	.word	0x00000000
        /*0040*/ 	.short	0x0001
        /*0042*/ 	.short	0x0008
        /*0044*/ 	.byte	0x00, 0xf0, 0x11, 0x00


	//----- nvinfo : EIATTR_KPARAM_INFO
	.align		4
.L_17:
        /*0048*/ 	.byte	0x04, 0x17
        /*004a*/ 	.short	(.L_19 - .L_18)
.L_18:
        /*004c*/ 	.word	0x00000000
        /*0050*/ 	.short	0x0000
        /*0052*/ 	.short	0x0000
        /*0054*/ 	.byte	0x00, 0xf5, 0x21, 0x00


	//----- nvinfo : EIATTR_SPARSE_MMA_MASK
	.align		4
.L_19:
        /*0058*/ 	.byte	0x03, 0x50
        /*005a*/ 	.short	0x0000


	//----- nvinfo : EIATTR_MAXREG_COUNT
	.align		4
        /*005c*/ 	.byte	0x03, 0x1b
        /*005e*/ 	.short	0x00ff


	//----- nvinfo : EIATTR_NUM_BARRIERS
	.align		4
        /*0060*/ 	.byte	0x02, 0x4c
        /*0062*/ 	.byte	0x01
	.zero		1


	//----- nvinfo : EIATTR_EXTERNS
	.align		4
        /*0064*/ 	.byte	0x04, 0x0f
        /*0066*/ 	.short	(.L_21 - .L_20)


	//   ....[0]....
	.align		4
.L_20:
        /*0068*/ 	.word	index@(vprintf)


	//----- nvinfo : EIATTR_MERCURY_ISA_VERSION
	.align		4
.L_21:
        /*006c*/ 	.byte	0x03, 0x5f
        /*006e*/ 	.short	0x0101


	//----- nvinfo : EIATTR_VRC_CTA_INIT_COUNT
	.align		4
        /*0070*/ 	.byte	0x02, 0x4a
	.zero		1
	.zero		1


	//----- nvinfo : EIATTR_SYSCALL_OFFSETS
	.align		4
        /*0074*/ 	.byte	0x04, 0x46
        /*0076*/ 	.short	(.L_23 - .L_22)


	//   ....[0]....
.L_22:
        /*0078*/ 	.word	0x000001d0


	//   ....[1]....
        /*007c*/ 	.word	0x00000610


	//   ....[2]....
        /*0080*/ 	.word	0x000006b0


	//   ....[3]....
        /*0084*/ 	.word	0x00000750


	//   ....[4]....
        /*0088*/ 	.word	0x000007f0


	//   ....[5]....
        /*008c*/ 	.word	0x00000950


	//----- nvinfo : EIATTR_EXIT_INSTR_OFFSETS
	.align		4
.L_23:
        /*0090*/ 	.byte	0x04, 0x1c
        /*0092*/ 	.short	(.L_25 - .L_24)


	//   ....[0]....
.L_24:
        /*0094*/ 	.word	0x000009b0


	//----- nvinfo : EIATTR_CRS_STACK_SIZE
	.align		4
.L_25:
        /*0098*/ 	.byte	0x04, 0x1e
        /*009a*/ 	.short	(.L_27 - .L_26)
.L_26:
        /*009c*/ 	.word	0x00000000


	//----- nvinfo : EIATTR_CBANK_PARAM_SIZE
	.align		4
.L_27:
        /*00a0*/ 	.byte	0x03, 0x19
        /*00a2*/ 	.short	0x0020


	//----- nvinfo : EIATTR_PARAM_CBANK
	.align		4
        /*00a4*/ 	.byte	0x04, 0x0a
        /*00a6*/ 	.short	(.L_29 - .L_28)
	.align		4
.L_28:
        /*00a8*/ 	.word	index@(.nv.constant0._Z15processItemSetsPciPiii)
        /*00ac*/ 	.short	0x0380
        /*00ae*/ 	.short	0x0020


	//----- nvinfo : EIATTR_SW_WAR
	.align		4
.L_29:
        /*00b0*/ 	.byte	0x04, 0x36
        /*00b2*/ 	.short	(.L_31 - .L_30)
.L_30:
        /*00b4*/ 	.word	0x00000008
.L_31:


//--------------------- .nv.callgraph             --------------------------
	.section	.nv.callgraph,"",@"SHT_CUDA_CALLGRAPH"
	.align	4
	.sectionentsize	8
	.align		4
        /*0000*/ 	.word	0x00000000
	.align		4
        /*0004*/ 	.word	0xffffffff
	.align		4
        /*0008*/ 	.word	index@(_Z15processItemSetsPciPiii)
	.align		4
        /*000c*/ 	.word	index@(vprintf)
	.align		4
        /*0010*/ 	.word	0x00000000
	.align		4
        /*0014*/ 	.word	0xfffffffe
	.align		4
        /*0018*/ 	.word	0x00000000
	.align		4
        /*001c*/ 	.word	0xfffffffd
	.align		4
        /*0020*/ 	.word	0x00000000
	.align		4
        /*0024*/ 	.word	0xfffffffc


//--------------------- .nv.constant4             --------------------------
	.section	.nv.constant4,"a",@progbits
	.align	8
	.align		8
.nv.constant4:
        /*0000*/ 	.dword	vprintf
	.align		8
        /*0008*/ 	.dword	$str
	.align		8
        /*0010*/ 	.dword	$str$1


//--------------------- .text._Z15processItemSetsPciPiii --------------------------
	.section	.text._Z15processItemSetsPciPiii,"ax",@progbits
	.align	128
        .global         _Z15processItemSetsPciPiii
        .type           _Z15processItemSetsPciPiii,@function
        .size           _Z15processItemSetsPciPiii,(.L_x_19 - _Z15processItemSetsPciPiii)
        .other          _Z15processItemSetsPciPiii,@"STO_CUDA_ENTRY STV_DEFAULT"
_Z15processItemSetsPciPiii:
.text._Z15processItemSetsPciPiii:
[----:B------:R-:W0:Y:S01]  /*0000*/  LDC R1, c[0x0][0x37c] ;  /* 0x0000df00ff017b82 */ /* 0x000e220000000800 */
[----:B------:R-:W1:Y:S01]  /*0010*/  S2R R3, SR_TID.X ;  /* 0x0000000000037919 */ /* 0x000e620000002100 */
[----:B------:R-:W2:Y:S06]  /*0020*/  LDCU UR4, c[0x0][0x2fc] ;  /* 0x00005f80ff0477ac */ /* 0x000eac0008000800 */
[----:B------:R-:W1:Y:S01]  /*0030*/  S2UR UR5, SR_CTAID.X ;  /* 0x00000000000579c3 */ /* 0x000e620000002500 */
[----:B0-----:R-:W-:Y:S01]  /*0040*/  VIADD R1, R1, 0xffffff70 ;  /* 0xffffff7001017836 */ /* 0x001fe20000000000 */
[----:B------:R-:W0:Y:S01]  /*0050*/  LDCU.64 UR36, c[0x0][0x358] ;  /* 0x00006b00ff2477ac */ /* 0x000e220008000a00 */
[----:B------:R-:W3:Y:S05]  /*0060*/  LDCU.64 UR6, c[0x0][0x380] ;  /* 0x00007000ff0677ac */ /* 0x000eea0008000a00 */
[----:B------:R-:W1:Y:S08]  /*0070*/  LDC R0, c[0x0][0x360] ;  /* 0x0000d800ff007b82 */ /* 0x000e700000000800 */
[----:B------:R-:W4:Y:S01]  /*0080*/  LDC.64 R4, c[0x0][0x390] ;  /* 0x0000e400ff047b82 */ /* 0x000f220000000a00 */
[----:B-1----:R-:W-:-:S04]  /*0090*/  IMAD R0, R0, UR5, R3 ;  /* 0x0000000500007c24 */ /* 0x002fc8000f8e0203 */
[----:B----4-:R-:W-:-:S06]  /*00a0*/  IMAD.WIDE R4, R0, 0x4, R4 ;  /* 0x0000000400047825 */ /* 0x010fcc00078e0204 */
[----:B0-----:R-:W3:Y:S01]  /*00b0*/  LDG.E R4, desc[UR36][R4.64] ;  /* 0x0000002404047981 */ /* 0x001ee2000c1e1900 */
[----:B------:R-:W0:Y:S01]  /*00c0*/  LDC R2, c[0x0][0x2f8] ;  /* 0x0000be00ff027b82 */ /* 0x000e220000000800 */
[----:B------:R-:W-:Y:S02]  /*00d0*/  ISETP.GT.AND P0, PT, R0, 0x9, PT ;  /* 0x000000090000780c */ /* 0x000fe40003f04270 */
[----:B0-----:R-:W-:-:S04]  /*00e0*/  IADD3 R17, P1, P2, R1, 0x80, R2 ;  /* 0x0000008001117810 */ /* 0x001fc80007a3e002 */
[----:B--2---:R-:W-:Y:S02]  /*00f0*/  IADD3.X R16, PT, PT, RZ, UR4, RZ, P1, P2 ;  /* 0x00000004ff107c10 */ /* 0x004fe40008fe44ff */
[----:B---3--:R-:W-:-:S04]  /*0100*/  IADD3 R18, P3, PT, R4, UR6, RZ ;  /* 0x0000000604127c10 */ /* 0x008fc8000ff7e0ff */
[----:B------:R-:W-:Y:S01]  /*0110*/  LEA.HI.X.SX32 R19, R4, UR7, 0x1, P3 ;  /* 0x0000000704137c11 */ /* 0x000fe200098f0eff */
[----:B------:R-:W-:Y:S08]  /*0120*/  @P0 BRA `(.L_x_0) ;  /* 0x0000000800180947 */ /* 0x000ff00003800000 */
[----:B------:R-:W-:Y:S01]  /*0130*/  MOV R2, 0x0 ;  /* 0x0000000000027802 */ /* 0x000fe20000000f00 */
[----:B------:R0:W-:Y:S01]  /*0140*/  STL [R1+0x80], R0 ;  /* 0x0000800001007387 */ /* 0x0001e20000100800 */
[----:B------:R-:W1:Y:S01]  /*0150*/  LDCU.64 UR4, c[0x4][0x8] ;  /* 0x01000100ff0477ac */ /* 0x000e620008000a00 */
[----:B------:R-:W-:Y:S02]  /*0160*/  IMAD.MOV.U32 R25, RZ, RZ, R1 ;  /* 0x000000ffff197224 */ /* 0x000fe400078e0001 */
[----:B------:R-:W-:Y:S01]  /*0170*/  IMAD.MOV.U32 R6, RZ, RZ, R17 ;  /* 0x000000ffff067224 */ /* 0x000fe200078e0011 */
[----:B------:R-:W2:Y:S01]  /*0180*/  LDC.64 R2, c[0x4][R2] ;  /* 0x0100000002027b82 */ /* 0x000ea20000000a00 */
[----:B------:R-:W-:Y:S02]  /*0190*/  IMAD.MOV.U32 R7, RZ, RZ, R16 ;  /* 0x000000ffff077224 */ /* 0x000fe400078e0010 */
[----:B-1----:R-:W-:Y:S02]  /*01a0*/  IMAD.U32 R4, RZ, RZ, UR4 ;  /* 0x00000004ff047e24 */ /* 0x002fe4000f8e00ff */
[----:B0-----:R-:W-:-:S07]  /*01b0*/  IMAD.U32 R5, RZ, RZ, UR5 ;  /* 0x00000005ff057e24 */ /* 0x001fce000f8e00ff */
[----:B------:R-:W-:-:S07]  /*01c0*/  LEPC R20, `(.L_x_1) ;  /* 0x000000001014794e */ /* 0x000fce0000000000 */
[----:B--2---:R-:W-:Y:S05]  /*01d0*/  CALL.ABS.NOINC R2 ;  /* 0x0000000002007343 */ /* 0x004fea0003c00000 */
.L_x_1:
[----:B------:R-:W2:Y:S01]  /*01e0*/  LDG.E.U8 R0, desc[UR36][R18.64] ;  /* 0x0000002412007981 */ /* 0x000ea2000c1e1100 */
[----:B------:R-:W-:Y:S01]  /*01f0*/  BSSY.RECONVERGENT B0, `(.L_x_2) ;  /* 0x0000026000007945 */ /* 0x000fe20003800200 */
[----:B------:R-:W-:Y:S02]  /*0200*/  PLOP3.LUT P0, PT, PT, PT, PT, 0x80, 0x8 ;  /* 0x000000000008781c */ /* 0x000fe40003f0f070 */
[----:B------:R-:W-:Y:S02]  /*0210*/  CS2R R4, SRZ ;  /* 0x0000000000047805 */ /* 0x000fe4000001ff00 */
[----:B--2---:R-:W-:-:S13]  /*0220*/  ISETP.NE.AND P1, PT, R0, 0xa, PT ;  /* 0x0000000a0000780c */ /* 0x004fda0003f25270 */
[----:B------:R-:W-:Y:S05]  /*0230*/  @!P1 BRA `(.L_x_3) ;  /* 0x0000000000849947 */ /* 0x000fea0003800000 */
[----:B------:R-:W-:Y:S01]  /*0240*/  BSSY.RECONVERGENT B1, `(.L_x_4) ;  /* 0x000001e000017945 */ /* 0x000fe20003800200 */
[----:B------:R-:W-:Y:S02]  /*0250*/  PRMT R6, RZ, 0x7610, R6 ;  /* 0x00007610ff067816 */ /* 0x000fe40000000006 */
[----:B------:R-:W-:-:S07]  /*0260*/  CS2R R4, SRZ ;  /* 0x0000000000047805 */ /* 0x000fce000001ff00 */
.L_x_8:
[----:B------:R-:W-:-:S04]  /*0270*/  PRMT R2, R0, 0x9910, RZ ;  /* 0x0000991000027816 */ /* 0x000fc800000000ff */
[----:B------:R-:W-:-:S13]  /*0280*/  ISETP.NE.AND P0, PT, R2, RZ, PT ;  /* 0x000000ff0200720c */ /* 0x000fda0003f05270 */
[----:B------:R-:W-:Y:S05]  /*0290*/  @!P0 BRA `(.L_x_5) ;  /* 0x0000000000608947 */ /* 0x000fea0003800000 */
[----:B------:R-:W-:Y:S01]  /*02a0*/  VIADD R2, R0, 0xffffffd0 ;  /* 0xffffffd000027836 */ /* 0x000fe20000000000 */
[----:B------:R-:W-:Y:S04]  /*02b0*/  BSSY.RECONVERGENT B2, `(.L_x_6) ;  /* 0x000000f000027945 */ /* 0x000fe80003800200 */
[----:B------:R-:W-:-:S04]  /*02c0*/  LOP3.LUT R2, R2, 0xff, RZ, 0xc0, !PT ;  /* 0x000000ff02027812 */ /* 0x000fc800078ec0ff */
[----:B------:R-:W-:Y:S01]  /*02d0*/  ISETP.GT.U32.AND P0, PT, R2, 0x9, PT ;  /* 0x000000090200780c */ /* 0x000fe20003f04070 */
[----:B------:R-:W-:-:S12]  /*02e0*/  IMAD.MOV.U32 R2, RZ, RZ, 0x1 ;  /* 0x00000001ff027424 */ /* 0x000fd800078e00ff */
[----:B------:R-:W-:Y:S02]  /*02f0*/  @!P0 LOP3.LUT R0, R0, 0xff, RZ, 0xc0, !PT ;  /* 0x000000ff00008812 */ /* 0x000fe400078ec0ff */
[----:B------:R-:W-:-:S03]  /*0300*/  @!P0 PRMT R6, R2, 0x7610, R6 ;  /* 0x0000761002068816 */ /* 0x000fc60000000006 */
[----:B------:R-:W-:-:S04]  /*0310*/  @!P0 IMAD R0, R5, 0xa, R0 ;  /* 0x0000000a05008824 */ /* 0x000fc800078e0200 */
[----:B------:R-:W-:Y:S01]  /*0320*/  @!P0 VIADD R5, R0, 0xffffffd0 ;  /* 0xffffffd000058836 */ /* 0x000fe20000000000 */
[----:B------:R-:W-:Y:S06]  /*0330*/  @!P0 BRA `(.L_x_7) ;  /* 0x0000000000188947 */ /* 0x000fec0003800000 */
[----:B------:R-:W-:Y:S02]  /*0340*/  LOP3.LUT P0, RZ, R6, 0xff, RZ, 0xc0, !PT ;  /* 0x000000ff06ff7812 */ /* 0x000fe4000780c0ff */
[----:B------:R-:W-:-:S11]  /*0350*/  PRMT R6, RZ, 0x7610, R6 ;  /* 0x00007610ff067816 */ /* 0x000fd60000000006 */
[C---:B------:R-:W-:Y:S01]  /*0360*/  @P0 LEA R0, R4.reuse, R25, 0x2 ;  /* 0x0000001904000211 */ /* 0x040fe200078e10ff */
[----:B------:R-:W-:-:S04]  /*0370*/  @P0 VIADD R4, R4, 0x1 ;  /* 0x0000000104040836 */ /* 0x000fc80000000000 */
[----:B------:R0:W-:Y:S02]  /*0380*/  @P0 STL [R0], R5 ;  /* 0x0000000500000387 */ /* 0x0001e40000100800 */
[----:B0-----:R-:W-:-:S07]  /*0390*/  @P0 IMAD.MOV.U32 R5, RZ, RZ, RZ ;  /* 0x000000ffff050224 */ /* 0x001fce00078e00ff */
.L_x_7:
[----:B------:R-:W-:Y:S05]  /*03a0*/  BSYNC.RECONVERGENT B2 ;  /* 0x0000000000027941 */ /* 0x000fea0003800200 */
.L_x_6:
[----:B------:R-:W-:Y:S02]  /*03b0*/  IMAD.MOV.U32 R2, RZ, RZ, R18 ;  /* 0x000000ffff027224 */ /* 0x000fe400078e0012 */
[----:B------:R-:W-:-:S05]  /*03c0*/  IMAD.MOV.U32 R3, RZ, RZ, R19 ;  /* 0x000000ffff037224 */ /* 0x000fca00078e0013 */
[----:B------:R-:W2:Y:S01]  /*03d0*/  LDG.E.U8 R0, desc[UR36][R2.64+0x1] ;  /* 0x0000012402007981 */ /* 0x000ea2000c1e1100 */
[----:B------:R-:W-:-:S05]  /*03e0*/  IADD3 R18, P1, PT, R18, 0x1, RZ ;  /* 0x0000000112127810 */ /* 0x000fca0007f3e0ff */
[----:B------:R-:W-:Y:S01]  /*03f0*/  IMAD.X R19, RZ, RZ, R19, P1 ;  /* 0x000000ffff137224 */ /* 0x000fe200008e0613 */
[----:B--2---:R-:W-:-:S13]  /*0400*/  ISETP.NE.AND P0, PT, R0, 0xa, PT ;  /* 0x0000000a0000780c */ /* 0x004fda0003f05270 */
[----:B------:R-:W-:Y:S05]  /*0410*/  @P0 BRA `(.L_x_8) ;  /* 0xfffffffc00940947 */ /* 0x000fea000383ffff */
.L_x_5:
[----:B------:R-:W-:Y:S05]  /*0420*/  BSYNC.RECONVERGENT B1 ;  /* 0x0000000000017941 */ /* 0x000fea0003800200 */
.L_x_4:
[----:B------:R-:W-:-:S04]  /*0430*/  LOP3.LUT P0, RZ, R6, 0xff, RZ, 0xc0, !PT ;  /* 0x000000ff06ff7812 */ /* 0x000fc8000780c0ff */
[----:B------:R-:W-:-:S13]  /*0440*/  PLOP3.LUT P0, PT, P0, PT, PT, 0x8, 0x80 ;  /* 0x000000000080781c */ /* 0x000fda000070e170 */
.L_x_3:
[----:B------:R-:W-:Y:S05]  /*0450*/  BSYNC.RECONVERGENT B0 ;  /* 0x0000000000007941 */ /* 0x000fea0003800200 */
.L_x_2:
[C---:B------:R-:W-:Y:S02]  /*0460*/  @!P0 VIADD R0, R4.reuse, 0x1 ;  /* 0x0000000104008836 */ /* 0x040fe40000000000 */
[----:B------:R-:W-:-:S03]  /*0470*/  @!P0 IMAD R2, R4, 0x4, R25 ;  /* 0x0000000404028824 */ /* 0x000fc600078e0219 */
[----:B------:R-:W-:Y:S02]  /*0480*/  @!P0 MOV R4, R0 ;  /* 0x0000000000048202 */ /* 0x000fe40000000f00 */
[----:B------:R0:W-:Y:S02]  /*0490*/  @!P0 STL [R2], R5 ;  /* 0x0000000502008387 */ /* 0x0001e40000100800 */
[----:B------:R-:W-:-:S13]  /*04a0*/  ISETP.GE.AND P0, PT, R4, 0x1, PT ;  /* 0x000000010400780c */ /* 0x000fda0003f06270 */
[----:B0-----:R-:W-:Y:S05]  /*04b0*/  @!P0 BRA `(.L_x_0) ;  /* 0x0000000400348947 */ /* 0x001fea0003800000 */
[C---:B------:R-:W-:Y:S01]  /*04c0*/  ISETP.GE.U32.AND P0, PT, R4.reuse, 0x4, PT ;  /* 0x000000040400780c */ /* 0x040fe20003f06070 */
[----:B------:R-:W-:Y:S01]  /*04d0*/  BSSY.RECONVERGENT B6, `(.L_x_9) ;  /* 0x0000036000067945 */ /* 0x000fe20003800200 */
[----:B------:R-:W-:Y:S01]  /*04e0*/  LOP3.LUT R23, R4, 0x3, RZ, 0xc0, !PT ;  /* 0x0000000304177812 */ /* 0x000fe200078ec0ff */
[----:B------:R-:W-:-:S10]  /*04f0*/  IMAD.MOV.U32 R24, RZ, RZ, RZ ;  /* 0x000000ffff187224 */ /* 0x000fd400078e00ff */
[----:B------:R-:W-:Y:S05]  /*0500*/  @!P0 BRA `(.L_x_10) ;  /* 0x0000000000c88947 */ /* 0x000fea0003800000 */
[----:B------:R-:W-:Y:S01]  /*0510*/  LOP3.LUT R24, R4, 0x7ffffffc, RZ, 0xc0, !PT ;  /* 0x7ffffffc04187812 */ /* 0x000fe200078ec0ff */
[----:B------:R-:W-:-:S04]  /*0520*/  VIADD R18, R1, 0x8 ;  /* 0x0000000801127836 */ /* 0x000fc80000000000 */
[----:B------:R-:W-:-:S07]  /*0530*/  IMAD.MOV R19, RZ, RZ, -R24 ;  /* 0x000000ffff137224 */ /* 0x000fce00078e0a18 */
.L_x_15:
[----:B------:R-:W2:Y:S01]  /*0540*/  LDL R0, [R18+-0x8] ;  /* 0xfffff80012007983 */ /* 0x000ea20000100800 */
[----:B------:R-:W-:Y:S01]  /*0550*/  MOV R22, 0x0 ;  /* 0x0000000000167802 */ /* 0x000fe20000000f00 */
[----:B------:R-:W0:Y:S01]  /*0560*/  LDCU.64 UR4, c[0x4][0x10] ;  /* 0x01000200ff0477ac */ /* 0x000e220008000a00 */
[----:B------:R-:W-:Y:S01]  /*0570*/  VIADD R19, R19, 0x4 ;  /* 0x0000000413137836 */ /* 0x000fe20000000000 */
[----:B------:R-:W-:Y:S01]  /*0580*/  MOV R7, R16 ;  /* 0x0000001000077202 */ /* 0x000fe20000000f00 */
[----:B------:R1:W3:Y:S01]  /*0590*/  LDC.64 R2, c[0x4][R22] ;  /* 0x0100000016027b82 */ /* 0x0002e20000000a00 */
[----:B------:R-:W-:Y:S02]  /*05a0*/  IMAD.MOV.U32 R6, RZ, RZ, R17 ;  /* 0x000000ffff067224 */ /* 0x000fe400078e0011 */
[----:B------:R-:W-:Y:S01]  /*05b0*/  ISETP.NE.AND P0, PT, R19, RZ, PT ;  /* 0x000000ff1300720c */ /* 0x000fe20003f05270 */
[----:B0-----:R-:W-:Y:S02]  /*05c0*/  IMAD.U32 R4, RZ, RZ, UR4 ;  /* 0x00000004ff047e24 */ /* 0x001fe4000f8e00ff */
[----:B------:R-:W-:Y:S01]  /*05d0*/  IMAD.U32 R5, RZ, RZ, UR5 ;  /* 0x00000005ff057e24 */ /* 0x000fe2000f8e00ff */
[----:B--2---:R0:W-:Y:S02]  /*05e0*/  STL [R1+0x80], R0 ;  /* 0x0000800001007387 */ /* 0x0041e40000100800 */
[----:B01-3--:R-:W-:-:S07]  /*05f0*/  P2R R0, PR, RZ, 0x1 ;  /* 0x00000001ff007803 */ /* 0x00bfce0000000000 */
[----:B------:R-:W-:-:S07]  /*0600*/  LEPC R20, `(.L_x_11) ;  /* 0x000000001014794e */ /* 0x000fce0000000000 */
[----:B------:R-:W-:Y:S05]  /*0610*/  CALL.ABS.NOINC R2 ;  /* 0x0000000002007343 */ /* 0x000fea0003c00000 */
.L_x_11:
[----:B------:R-:W2:Y:S01]  /*0620*/  LDL R0, [R18+-0x4] ;  /* 0xfffffc0012007983 */ /* 0x000ea20000100800 */
[----:B------:R0:W1:Y:S01]  /*0630*/  LDC.64 R2, c[0x4][R22] ;  /* 0x0100000016027b82 */ /* 0x0000620000000a00 */
[----:B------:R-:W3:Y:S01]  /*0640*/  LDCU.64 UR4, c[0x4][0x10] ;  /* 0x01000200ff0477ac */ /* 0x000ee20008000a00 */
[----:B------:R-:W-:Y:S02]  /*0650*/  IMAD.MOV.U32 R6, RZ, RZ, R17 ;  /* 0x000000ffff067224 */ /* 0x000fe400078e0011 */
[----:B------:R-:W-:Y:S02]  /*0660*/  IMAD.MOV.U32 R7, RZ, RZ, R16 ;  /* 0x000000ffff077224 */ /* 0x000fe400078e0010 */
[----:B---3--:R-:W-:Y:S02]  /*0670*/  IMAD.U32 R4, RZ, RZ, UR4 ;  /* 0x00000004ff047e24 */ /* 0x008fe4000f8e00ff */
[----:B------:R-:W-:Y:S01]  /*0680*/  IMAD.U32 R5, RZ, RZ, UR5 ;  /* 0x00000005ff057e24 */ /* 0x000fe2000f8e00ff */
[----:B-12---:R0:W-:Y:S06]  /*0690*/  STL [R1+0x80], R0 ;  /* 0x0000800001007387 */ /* 0x0061ec0000100800 */
[----:B------:R-:W-:-:S07]  /*06a0*/  LEPC R20, `(.L_x_12) ;  /* 0x000000001014794e */ /* 0x000fce0000000000 */
[----:B0-----:R-:W-:Y:S05]  /*06b0*/  CALL.ABS.NOINC R2 ;  /* 0x0000000002007343 */ /* 0x001fea0003c00000 */
.L_x_12:
[----:B------:R-:W2:Y:S01]  /*06c0*/  LDL R0, [R18] ;  /* 0x0000000012007983 */ /* 0x000ea20000100800 */
[----:B------:R0:W1:Y:S01]  /*06d0*/  LDC.64 R2, c[0x4][R22] ;  /* 0x0100000016027b82 */ /* 0x0000620000000a00 */
[----:B------:R-:W3:Y:S01]  /*06e0*/  LDCU.64 UR4, c[0x4][0x10] ;  /* 0x01000200ff0477ac */ /* 0x000ee20008000a00 */
[----:B------:R-:W-:Y:S01]  /*06f0*/  IMAD.MOV.U32 R6, RZ, RZ, R17 ;  /* 0x000000ffff067224 */ /* 0x000fe200078e0011 */
[----:B------:R-:W-:Y:S01]  /*0700*/  MOV R7, R16 ;  /* 0x0000001000077202 */ /* 0x000fe20000000f00 */
[----:B---3--:R-:W-:Y:S02]  /*0710*/  IMAD.U32 R4, RZ, RZ, UR4 ;  /* 0x00000004ff047e24 */ /* 0x008fe4000f8e00ff */
[----:B------:R-:W-:Y:S01]  /*0720*/  IMAD.U32 R5, RZ, RZ, UR5 ;  /* 0x00000005ff057e24 */ /* 0x000fe2000f8e00ff */
[----:B-12---:R0:W-:Y:S06]  /*0730*/  STL [R1+0x80], R0 ;  /* 0x0000800001007387 */ /* 0x0061ec0000100800 */
[----:B------:R-:W-:-:S07]  /*0740*/  LEPC R20, `(.L_x_13) ;  /* 0x000000001014794e */ /* 0x000fce0000000000 */
[----:B0-----:R-:W-:Y:S05]  /*0750*/  CALL.ABS.NOINC R2 ;  /* 0x0000000002007343 */ /* 0x001fea0003c00000 */
.L_x_13:
[----:B------:R-:W2:Y:S01]  /*0760*/  LDL R0, [R18+0x4] ;  /* 0x0000040012007983 */ /* 0x000ea20000100800 */
        /* <DEDUP_REMOVED lines=9> */
.L_x_14:
[----:B------:R-:W-:Y:S01]  /*0800*/  ISETP.NE.AND P6, PT, R19, RZ, PT ;  /* 0x000000ff1300720c */ /* 0x000fe20003fc5270 */
[----:B------:R-:W-:-:S12]  /*0810*/  VIADD R18, R18, 0x10 ;  /* 0x0000001012127836 */ /* 0x000fd80000000000 */
[----:B------:R-:W-:Y:S05]  /*0820*/  @P6 BRA `(.L_x_15) ;  /* 0xfffffffc00446947 */ /* 0x000fea000383ffff */
.L_x_10:
[----:B------:R-:W-:Y:S05]  /*0830*/  BSYNC.RECONVERGENT B6 ;  /* 0x0000000000067941 */ /* 0x000fea0003800200 */
.L_x_9:
[----:B------:R-:W-:-:S13]  /*0840*/  ISETP.NE.AND P0, PT, R23, RZ, PT ;  /* 0x000000ff1700720c */ /* 0x000fda0003f05270 */
[----:B------:R-:W-:Y:S05]  /*0850*/  @!P0 BRA `(.L_x_0) ;  /* 0x00000000004c8947 */ /* 0x000fea0003800000 */
[----:B------:R-:W-:Y:S02]  /*0860*/  IMAD R24, R24, 0x4, R25 ;  /* 0x0000000418187824 */ /* 0x000fe400078e0219 */
[----:B------:R-:W-:-:S07]  /*0870*/  IMAD.MOV R23, RZ, RZ, -R23 ;  /* 0x000000ffff177224 */ /* 0x000fce00078e0a17 */
.L_x_17:
[----:B------:R-:W2:Y:S01]  /*0880*/  LDL R0, [R24] ;  /* 0x0000000018007983 */ /* 0x000ea20000100800 */
[----:B------:R-:W-:Y:S01]  /*0890*/  MOV R2, 0x0 ;  /* 0x0000000000027802 */ /* 0x000fe20000000f00 */
[----:B------:R-:W0:Y:S01]  /*08a0*/  LDCU.64 UR4, c[0x4][0x10] ;  /* 0x01000200ff0477ac */ /* 0x000e220008000a00 */
[----:B------:R-:W-:Y:S01]  /*08b0*/  IADD3 R23, PT, PT, R23, 0x1, RZ ;  /* 0x0000000117177810 */ /* 0x000fe20007ffe0ff */
[----:B------:R-:W-:Y:S02]  /*08c0*/  IMAD.MOV.U32 R6, RZ, RZ, R17 ;  /* 0x000000ffff067224 */ /* 0x000fe400078e0011 */
[----:B------:R-:W-:Y:S01]  /*08d0*/  IMAD.MOV.U32 R7, RZ, RZ, R16 ;  /* 0x000000ffff077224 */ /* 0x000fe200078e0010 */
[----:B------:R-:W1:Y:S01]  /*08e0*/  LDC.64 R2, c[0x4][R2] ;  /* 0x0100000002027b82 */ /* 0x000e620000000a00 */
[----:B------:R-:W-:Y:S01]  /*08f0*/  ISETP.NE.AND P0, PT, R23, RZ, PT ;  /* 0x000000ff1700720c */ /* 0x000fe20003f05270 */
[----:B0-----:R-:W-:Y:S02]  /*0900*/  IMAD.U32 R4, RZ, RZ, UR4 ;  /* 0x00000004ff047e24 */ /* 0x001fe4000f8e00ff */
[----:B------:R-:W-:Y:S01]  /*0910*/  IMAD.U32 R5, RZ, RZ, UR5 ;  /* 0x00000005ff057e24 */ /* 0x000fe2000f8e00ff */
[----:B--2---:R0:W-:Y:S02]  /*0920*/  STL [R1+0x80], R0 ;  /* 0x0000800001007387 */ /* 0x0041e40000100800 */
[----:B01----:R-:W-:-:S07]  /*0930*/  P2R R0, PR, RZ, 0x1 ;  /* 0x00000001ff007803 */ /* 0x003fce0000000000 */
[----:B------:R-:W-:-:S07]  /*0940*/  LEPC R20, `(.L_x_16) ;  /* 0x000000001014794e */ /* 0x000fce0000000000 */
[----:B------:R-:W-:Y:S05]  /*0950*/  CALL.ABS.NOINC R2 ;  /* 0x0000000002007343 */ /* 0x000fea0003c00000 */
.L_x_16:
[----:B------:R-:W-:Y:S01]  /*0960*/  ISETP.NE.AND P6, PT, R23, RZ, PT ;  /* 0x000000ff1700720c */ /* 0x000fe20003fc5270 */
[----:B------:R-:W-:-:S12]  /*0970*/  VIADD R24, R24, 0x4 ;  /* 0x0000000418187836 */ /* 0x000fd80000000000 */
[----:B------:R-:W-:Y:S05]  /*0980*/  @P6 BRA `(.L_x_17) ;  /* 0xfffffffc00bc6947 */ /* 0x000fea000383ffff */
.L_x_0:
[----:B------:R-:W-:Y:S05]  /*0990*/  WARPSYNC.ALL ;  /* 0x0000000000007948 */ /* 0x000fea0003800000 */
[----:B------:R-:W-:Y:S06]  /*09a0*/  BAR.SYNC.DEFER_BLOCKING 0x0 ;  /* 0x0000000000007b1d */ /* 0x000fec0000010000 */
[----:B------:R-:W-:Y:S05]  /*09b0*/  EXIT ;  /* 0x000000000000794d */ /* 0x000fea0003800000 */
.L_x_18:
[----:B------:R-:W-:-:S00]  /*09c0*/  BRA `(.L_x_18) ;  /* 0xfffffffc00fc7947 */ /* 0x000fc0000383ffff */
[----:B------:R-:W-:-:S00]  /*09d0*/  NOP ;  /* 0x0000000000007918 */ /* 0x000fc00000000000 */
        /* <DEDUP_REMOVED lines=10> */
.L_x_19:


//--------------------- .nv.global.init           --------------------------
	.section	.nv.global.init,"aw",@progbits
.nv.global.init:
	.type		$str$1,@object
	.size		$str$1,($str - $str$1)
$str$1:
        /*0000*/ 	.byte	0x25, 0x64, 0x00
	.type		$str,@object
	.size		$str,(.L_0 - $str)
$str:
        /*0003*/ 	.byte	0x61, 0x72, 0x65, 0x20, 0x61, 0x72, 0x65, 0x20, 0x69, 0x6e, 0x20, 0x74, 0x69, 0x64, 0x20, 0x25
        /*0013*/ 	.byte	0x64, 0x0a, 0x00
.L_0:


//--------------------- .nv.shared.reserved.0     --------------------------
	.section	.nv.shared.reserved.0,"aw",@nobits
	.weak		__nv_reservedSMEM_offset_0_alias
	.size		__nv_reservedSMEM_offset_0_alias, 0, 64
	.other		__nv_reservedSMEM_offset_0_alias,@"STO_CUDA_RESERVED_SHARED STV_DEFAULT"
__nv_reservedSMEM_offset_0_alias:
	.zero		0
	.zero		64


//--------------------- .nv.constant0._Z15processItemSetsPciPiii --------------------------
	.section	.nv.constant0._Z15processItemSetsPciPiii,"a",@progbits
	.sectionflags	@""
	.align	4
.nv.constant0._Z15processItemSetsPciPiii:
	.zero		928


//--------------------- SYMBOLS --------------------------

	.type		.nv.reservedSmem.offset0,@object
	.size		.nv.reservedSmem.offset0,0x4
	.type		vprintf,@function
